//
// Generated by NVIDIA NVVM Compiler
//
// Compiler Build ID: CL-36424714
// Cuda compilation tools, release 13.0, V13.0.88
// Based on NVVM 20.0.0
//

.version 9.0
.target sm_100
.address_size 64

	// .globl	_Z9fillArrayPii

.visible .entry _Z9fillArrayPii(
	.param .u64 .ptr .align 1 _Z9fillArrayPii_param_0,
	.param .u32 _Z9fillArrayPii_param_1
)
{
	.reg .pred 	%p<2>;
	.reg .b32 	%r<6>;
	.reg .b64 	%rd<5>;

	ld.param.u64 	%rd1, [_Z9fillArrayPii_param_0];
	ld.param.u32 	%r2, [_Z9fillArrayPii_param_1];
	mov.u32 	%r3, %tid.x;
	mov.u32 	%r4, %ctaid.x;
	mov.u32 	%r5, %ntid.x;
	mad.lo.s32 	%r1, %r4, %r5, %r3;
	setp.ge.s32 	%p1, %r1, %r2;
	@%p1 bra 	$L__BB0_2;
	cvta.to.global.u64 	%rd2, %rd1;
	mul.wide.s32 	%rd3, %r1, 4;
	add.s64 	%rd4, %rd2, %rd3;
	st.global.u32 	[%rd4], %r1;
$L__BB0_2:
	ret;

}


// ===== COMPILED SASS (sm_100) =====

	.target	sm_100

	.elftype	@"ET_EXEC"


//--------------------- .note.nv.tkinfo           --------------------------
	.section	.note.nv.tkinfo,"",@"SHT_NOTE"
	.sectionflags	@"SHF_NOTE_NV_TKINFO"
	.tkinfo
        /*0018*/ 	.word	0x00000002
        /*0030*/ 	.string	""
        /*0030*/ 	.string	"ptxas"
        /*0030*/ 	.string	"Cuda compilation tools, release 13.0, V13.0.88"
        /*0030*/ 	.string	"Build cuda_13.0.r13.0/compiler.36424714_0"
        /*0030*/ 	.string	"-arch sm_100 -m 64 "



//--------------------- .note.nv.cuinfo           --------------------------
	.section	.note.nv.cuinfo,"",@"SHT_NOTE"
	.sectionflags	@"SHF_NOTE_NV_CUINFO"
        /*0018*/ 	.short	0x0002
        /*001a*/ 	.short	0x0064
        /*001c*/ 	.short	0x0082
	.zero		2


//--------------------- .nv.info                  --------------------------
	.section	.nv.info,"",@"SHT_CUDA_INFO"
	.align	4


	//----- nvinfo : EIATTR_REGCOUNT
	.align		4
        /*0000*/ 	.byte	0x04, 0x2f
        /*0002*/ 	.short	(.L_1 - .L_0)
	.align		4
.L_0:
        /*0004*/ 	.word	index@(_Z9fillArrayPii)
        /*0008*/ 	.word	0x00000008


	//----- nvinfo : EIATTR_FRAME_SIZE
	.align		4
.L_1:
        /*000c*/ 	.byte	0x04, 0x11
        /*000e*/ 	.short	(.L_3 - .L_2)
	.align		4
.L_2:
        /*0010*/ 	.word	index@(_Z9fillArrayPii)
        /*0014*/ 	.word	0x00000000


	//----- nvinfo : EIATTR_MIN_STACK_SIZE
	.align		4
.L_3:
        /*0018*/ 	.byte	0x04, 0x12
        /*001a*/ 	.short	(.L_5 - .L_4)
	.align		4
.L_4:
        /*001c*/ 	.word	index@(_Z9fillArrayPii)
        /*0020*/ 	.word	0x00000000
.L_5:


//--------------------- .nv.compat                --------------------------
	.section	.nv.compat,"",@"SHT_CUDA_COMPAT_INFO"
	.align	4
        /*0000*/ 	.byte	0x02, 0x09, 0x00, 0x00, 0x02, 0x02, 0x01, 0x00, 0x02, 0x05, 0x05, 0x00, 0x03, 0x07, 0x01, 0x01
        /*0010*/ 	.byte	0x02, 0x03, 0x00, 0x00, 0x02, 0x06, 0x01, 0x00, 0x04, 0x0b, 0x08, 0x00, 0x09, 0x00, 0x00, 0x00
        /*0020*/ 	.byte	0x00, 0x00, 0x00, 0x00


//--------------------- .nv.info._Z9fillArrayPii  --------------------------
	.section	.nv.info._Z9fillArrayPii,"",@"SHT_CUDA_INFO"
	.sectionflags	@""
	.align	4


	//----- nvinfo : EIATTR_CUDA_API_VERSION
	.align		4
        /*0000*/ 	.byte	0x04, 0x37
        /*0002*/ 	.short	(.L_7 - .L_6)
.L_6:
        /*0004*/ 	.word	0x00000082


	//----- nvinfo : EIATTR_KPARAM_INFO
	.align		4
.L_7:
        /*0008*/ 	.byte	0x04, 0x17
        /*000a*/ 	.short	(.L_9 - .L_8)
.L_8:
        /*000c*/ 	.word	0x00000000
        /*0010*/ 	.short	0x0001
        /*0012*/ 	.short	0x0008
        /*0014*/ 	.byte	0x00, 0xf0, 0x11, 0x00


	//----- nvinfo : EIATTR_KPARAM_INFO
	.align		4
.L_9:
        /*0018*/ 	.byte	0x04, 0x17
        /*001a*/ 	.short	(.L_11 - .L_10)
.L_10:
        /*001c*/ 	.word	0x00000000
        /*0020*/ 	.short	0x0000
        /*0022*/ 	.short	0x0000
        /*0024*/ 	.byte	0x00, 0xf5, 0x21, 0x00


	//----- nvinfo : EIATTR_SPARSE_MMA_MASK
	.align		4
.L_11:
        /*0028*/ 	.byte	0x03, 0x50
        /*002a*/ 	.short	0x0000


	//----- nvinfo : EIATTR_MAXREG_COUNT
	.align		4
        /*002c*/ 	.byte	0x03, 0x1b
        /*002e*/ 	.short	0x00ff


	//----- nvinfo : EIATTR_MERCURY_ISA_VERSION
	.align		4
        /*0030*/ 	.byte	0x03, 0x5f
        /*0032*/ 	.short	0x0101


	//----- nvinfo : EIATTR_VRC_CTA_INIT_COUNT
	.align		4
        /*0034*/ 	.byte	0x02, 0x4a
	.zero		1
	.zero		1


	//----- nvinfo : EIATTR_EXIT_INSTR_OFFSETS
	.align		4
        /*0038*/ 	.byte	0x04, 0x1c
        /*003a*/ 	.short	(.L_13 - .L_12)


	//   ....[0]....
.L_12:
        /*003c*/ 	.word	0x00000070


	//   ....[1]....
        /*0040*/ 	.word	0x000000c0


	//----- nvinfo : EIATTR_CBANK_PARAM_SIZE
	.align		4
.L_13:
        /*0044*/ 	.byte	0x03, 0x19
        /*0046*/ 	.short	0x000c


	//----- nvinfo : EIATTR_PARAM_CBANK
	.align		4
        /*0048*/ 	.byte	0x04, 0x0a
        /*004a*/ 	.short	(.L_15 - .L_14)
	.align		4
.L_14:
        /*004c*/ 	.word	index@(.nv.constant0._Z9fillArrayPii)
        /*0050*/ 	.short	0x0380
        /*0052*/ 	.short	0x000c


	//----- nvinfo : EIATTR_SW_WAR
	.align		4
.L_15:
        /*0054*/ 	.byte	0x04, 0x36
        /*0056*/ 	.short	(.L_17 - .L_16)
.L_16:
        /*0058*/ 	.word	0x00000008
.L_17:


//--------------------- .nv.callgraph             --------------------------
	.section	.nv.callgraph,"",@"SHT_CUDA_CALLGRAPH"
	.align	4
	.sectionentsize	8
	.align		4
        /*0000*/ 	.word	0x00000000
	.align		4
        /*0004*/ 	.word	0xffffffff
	.align		4
        /*0008*/ 	.word	0x00000000
	.align		4
        /*000c*/ 	.word	0xfffffffe
	.align		4
        /*0010*/ 	.word	0x00000000
	.align		4
        /*0014*/ 	.word	0xfffffffd
	.align		4
        /*0018*/ 	.word	0x00000000
	.align		4
        /*001c*/ 	.word	0xfffffffc


//--------------------- .text._Z9fillArrayPii     --------------------------
	.section	.text._Z9fillArrayPii,"ax",@progbits
	.align	128
        .global         _Z9fillArrayPii
        .type           _Z9fillArrayPii,@function
        .size           _Z9fillArrayPii,(.L_x_1 - _Z9fillArrayPii)
        .other          _Z9fillArrayPii,@"STO_CUDA_ENTRY STV_DEFAULT"
_Z9fillArrayPii:
.text._Z9fillArrayPii:
[----:B------:R-:W-:Y:S01]  /*0000*/  LDC R1, c[0x0][0x37c] ;  /* 0x0000df00ff017b82 */ /* 0x000fe20000000800 */
[----:B------:R-:W0:Y:S07]  /*0010*/  S2R R5, SR_TID.X ;  /* 0x0000000000057919 */ /* 0x000e2e0000002100 */
[----:B------:R-:W0:Y:S01]  /*0020*/  S2UR UR4, SR_CTAID.X ;  /* 0x00000000000479c3 */ /* 0x000e220000002500 */
[----:B------:R-:W1:Y:S07]  /*0030*/  LDCU UR5, c[0x0][0x388] ;  /* 0x00007100ff0577ac */ /* 0x000e6e0008000800 */
[----:B------:R-:W0:Y:S02]  /*0040*/  LDC R0, c[0x0][0x360] ;  /* 0x0000d800ff007b82 */ /* 0x000e240000000800 */
[----:B0-----:R-:W-:-:S05]  /*0050*/  IMAD R5, R0, UR4, R5 ;  /* 0x0000000400057c24 */ /* 0x001fca000f8e0205 */
[----:B-1----:R-:W-:-:S13]  /*0060*/  ISETP.GE.AND P0, PT, R5, UR5, PT ;  /* 0x0000000505007c0c */ /* 0x002fda000bf06270 */
[----:B------:R-:W-:Y:S05]  /*0070*/  @P0 EXIT ;  /* 0x000000000000094d */ /* 0x000fea0003800000 */
[----:B------:R-:W0:Y:S01]  /*0080*/  LDC.64 R2, c[0x0][0x380] ;  /* 0x0000e000ff027b82 */ /* 0x000e220000000a00 */
[----:B------:R-:W1:Y:S01]  /*0090*/  LDCU.64 UR4, c[0x0][0x358] ;  /* 0x00006b00ff0477ac */ /* 0x000e620008000a00 */
[----:B0-----:R-:W-:-:S05]  /*00a0*/  IMAD.WIDE R2, R5, 0x4, R2 ;  /* 0x0000000405027825 */ /* 0x001fca00078e0202 */
[----:B-1----:R-:W-:Y:S01]  /*00b0*/  STG.E desc[UR4][R2.64], R5 ;  /* 0x0000000502007986 */ /* 0x002fe2000c101904 */
[----:B------:R-:W-:Y:S05]  /*00c0*/  EXIT ;  /* 0x000000000000794d */ /* 0x000fea0003800000 */
.L_x_0:
[----:B------:R-:W-:-:S00]  /*00d0*/  BRA `(.L_x_0) ;  /* 0xfffffffc00fc7947 */ /* 0x000fc0000383ffff */
[----:B------:R-:W-:-:S00]  /*00e0*/  NOP ;  /* 0x0000000000007918 */ /* 0x000fc00000000000 */
        /* <DEDUP_REMOVED lines=9> */
.L_x_1:


//--------------------- .nv.shared.reserved.0     --------------------------
	.section	.nv.shared.reserved.0,"aw",@nobits
	.weak		__nv_reservedSMEM_offset_0_alias
	.size		__nv_reservedSMEM_offset_0_alias, 0, 64
	.other		__nv_reservedSMEM_offset_0_alias,@"STO_CUDA_RESERVED_SHARED STV_DEFAULT"
__nv_reservedSMEM_offset_0_alias:
	.zero		0
	.zero		64


//--------------------- .nv.constant0._Z9fillArrayPii --------------------------
	.section	.nv.constant0._Z9fillArrayPii,"a",@progbits
	.sectionflags	@""
	.align	4
.nv.constant0._Z9fillArrayPii:
	.zero		908


//--------------------- SYMBOLS --------------------------

	.type		.nv.reservedSmem.offset0,@object
	.size		.nv.reservedSmem.offset0,0x4
